//
// Generated by NVIDIA NVVM Compiler
//
// Compiler Build ID: CL-36424714
// Cuda compilation tools, release 13.0, V13.0.88
// Based on NVVM 20.0.0
//

.version 9.0
.target sm_100
.address_size 64

	// .globl	_Z9addKernelPiPKiS1_

.visible .entry _Z9addKernelPiPKiS1_(
	.param .u64 .ptr .align 1 _Z9addKernelPiPKiS1__param_0,
	.param .u64 .ptr .align 1 _Z9addKernelPiPKiS1__param_1,
	.param .u64 .ptr .align 1 _Z9addKernelPiPKiS1__param_2
)
{
	.reg .b32 	%r<5>;
	.reg .b64 	%rd<11>;

	ld.param.u64 	%rd1, [_Z9addKernelPiPKiS1__param_0];
	ld.param.u64 	%rd2, [_Z9addKernelPiPKiS1__param_1];
	ld.param.u64 	%rd3, [_Z9addKernelPiPKiS1__param_2];
	cvta.to.global.u64 	%rd4, %rd1;
	cvta.to.global.u64 	%rd5, %rd3;
	cvta.to.global.u64 	%rd6, %rd2;
	mov.u32 	%r1, %tid.x;
	mul.wide.u32 	%rd7, %r1, 4;
	add.s64 	%rd8, %rd6, %rd7;
	ld.global.u32 	%r2, [%rd8];
	add.s64 	%rd9, %rd5, %rd7;
	ld.global.u32 	%r3, [%rd9];
	add.s32 	%r4, %r3, %r2;
	add.s64 	%rd10, %rd4, %rd7;
	st.global.u32 	[%rd10], %r4;
	ret;

}
	// .globl	_Z10addKernel2iiPiPKiS1_
.visible .entry _Z10addKernel2iiPiPKiS1_(
	.param .u32 _Z10addKernel2iiPiPKiS1__param_0,
	.param .u32 _Z10addKernel2iiPiPKiS1__param_1,
	.param .u64 .ptr .align 1 _Z10addKernel2iiPiPKiS1__param_2,
	.param .u64 .ptr .align 1 _Z10addKernel2iiPiPKiS1__param_3,
	.param .u64 .ptr .align 1 _Z10addKernel2iiPiPKiS1__param_4
)
{
	.reg .pred 	%p<15>;
	.reg .b32 	%r<76>;
	.reg .b64 	%rd<26>;

	ld.param.u32 	%r15, [_Z10addKernel2iiPiPKiS1__param_0];
	ld.param.u32 	%r16, [_Z10addKernel2iiPiPKiS1__param_1];
	ld.param.u64 	%rd7, [_Z10addKernel2iiPiPKiS1__param_2];
	ld.param.u64 	%rd8, [_Z10addKernel2iiPiPKiS1__param_3];
	ld.param.u64 	%rd9, [_Z10addKernel2iiPiPKiS1__param_4];
	cvta.to.global.u64 	%rd1, %rd7;
	cvta.to.global.u64 	%rd2, %rd9;
	cvta.to.global.u64 	%rd3, %rd8;
	setp.lt.s32 	%p1, %r16, 1;
	@%p1 bra 	$L__BB1_18;
	mov.u32 	%r18, %ctaid.x;
	mov.u32 	%r19, %ntid.x;
	mov.u32 	%r20, %tid.x;
	mad.lo.s32 	%r21, %r18, %r19, %r20;
	mul.lo.s32 	%r1, %r21, %r16;
	and.b32  	%r2, %r16, 7;
	setp.lt.u32 	%p2, %r16, 8;
	mov.b32 	%r74, 0;
	@%p2 bra 	$L__BB1_6;
	and.b32  	%r74, %r16, 2147483640;
	neg.s32 	%r72, %r74;
	add.s64 	%rd4, %rd3, 16;
	add.s64 	%rd5, %rd2, 16;
	add.s64 	%rd6, %rd1, 16;
	mov.u32 	%r71, %r1;
$L__BB1_3:
	.pragma "nounroll";
	setp.ge.s32 	%p3, %r1, %r15;
	@%p3 bra 	$L__BB1_5;
	mul.wide.s32 	%rd10, %r71, 4;
	add.s64 	%rd11, %rd4, %rd10;
	add.s64 	%rd12, %rd5, %rd10;
	add.s64 	%rd13, %rd6, %rd10;
	ld.global.u32 	%r22, [%rd11+-16];
	ld.global.u32 	%r23, [%rd12+-16];
	add.s32 	%r24, %r23, %r22;
	st.global.u32 	[%rd13+-16], %r24;
	ld.global.u32 	%r25, [%rd11+-12];
	ld.global.u32 	%r26, [%rd12+-12];
	add.s32 	%r27, %r26, %r25;
	st.global.u32 	[%rd13+-12], %r27;
	ld.global.u32 	%r28, [%rd11+-8];
	ld.global.u32 	%r29, [%rd12+-8];
	add.s32 	%r30, %r29, %r28;
	st.global.u32 	[%rd13+-8], %r30;
	ld.global.u32 	%r31, [%rd11+-4];
	ld.global.u32 	%r32, [%rd12+-4];
	add.s32 	%r33, %r32, %r31;
	st.global.u32 	[%rd13+-4], %r33;
	ld.global.u32 	%r34, [%rd11];
	ld.global.u32 	%r35, [%rd12];
	add.s32 	%r36, %r35, %r34;
	st.global.u32 	[%rd13], %r36;
	ld.global.u32 	%r37, [%rd11+4];
	ld.global.u32 	%r38, [%rd12+4];
	add.s32 	%r39, %r38, %r37;
	st.global.u32 	[%rd13+4], %r39;
	ld.global.u32 	%r40, [%rd11+8];
	ld.global.u32 	%r41, [%rd12+8];
	add.s32 	%r42, %r41, %r40;
	st.global.u32 	[%rd13+8], %r42;
	ld.global.u32 	%r43, [%rd11+12];
	ld.global.u32 	%r44, [%rd12+12];
	add.s32 	%r45, %r44, %r43;
	st.global.u32 	[%rd13+12], %r45;
$L__BB1_5:
	add.s32 	%r72, %r72, 8;
	add.s32 	%r71, %r71, 8;
	setp.ne.s32 	%p4, %r72, 0;
	@%p4 bra 	$L__BB1_3;
$L__BB1_6:
	setp.eq.s32 	%p5, %r2, 0;
	@%p5 bra 	$L__BB1_18;
	and.b32  	%r10, %r16, 3;
	setp.lt.u32 	%p6, %r2, 4;
	@%p6 bra 	$L__BB1_11;
	setp.ge.s32 	%p7, %r1, %r15;
	@%p7 bra 	$L__BB1_10;
	add.s32 	%r46, %r74, %r1;
	mul.wide.s32 	%rd14, %r46, 4;
	add.s64 	%rd15, %rd3, %rd14;
	ld.global.u32 	%r47, [%rd15];
	add.s64 	%rd16, %rd2, %rd14;
	ld.global.u32 	%r48, [%rd16];
	add.s32 	%r49, %r48, %r47;
	add.s64 	%rd17, %rd1, %rd14;
	st.global.u32 	[%rd17], %r49;
	ld.global.u32 	%r50, [%rd15+4];
	ld.global.u32 	%r51, [%rd16+4];
	add.s32 	%r52, %r51, %r50;
	st.global.u32 	[%rd17+4], %r52;
	ld.global.u32 	%r53, [%rd15+8];
	ld.global.u32 	%r54, [%rd16+8];
	add.s32 	%r55, %r54, %r53;
	st.global.u32 	[%rd17+8], %r55;
	ld.global.u32 	%r56, [%rd15+12];
	ld.global.u32 	%r57, [%rd16+12];
	add.s32 	%r58, %r57, %r56;
	st.global.u32 	[%rd17+12], %r58;
$L__BB1_10:
	add.s32 	%r74, %r74, 4;
$L__BB1_11:
	setp.eq.s32 	%p8, %r10, 0;
	@%p8 bra 	$L__BB1_18;
	setp.eq.s32 	%p9, %r10, 1;
	@%p9 bra 	$L__BB1_16;
	setp.ge.s32 	%p10, %r1, %r15;
	@%p10 bra 	$L__BB1_15;
	add.s32 	%r59, %r74, %r1;
	mul.wide.s32 	%rd18, %r59, 4;
	add.s64 	%rd19, %rd3, %rd18;
	ld.global.u32 	%r60, [%rd19];
	add.s64 	%rd20, %rd2, %rd18;
	ld.global.u32 	%r61, [%rd20];
	add.s32 	%r62, %r61, %r60;
	add.s64 	%rd21, %rd1, %rd18;
	st.global.u32 	[%rd21], %r62;
	ld.global.u32 	%r63, [%rd19+4];
	ld.global.u32 	%r64, [%rd20+4];
	add.s32 	%r65, %r64, %r63;
	st.global.u32 	[%rd21+4], %r65;
$L__BB1_15:
	add.s32 	%r74, %r74, 2;
$L__BB1_16:
	setp.ge.s32 	%p11, %r1, %r15;
	and.b32  	%r66, %r16, 1;
	setp.eq.b32 	%p12, %r66, 1;
	not.pred 	%p13, %p12;
	or.pred  	%p14, %p13, %p11;
	@%p14 bra 	$L__BB1_18;
	add.s32 	%r67, %r74, %r1;
	mul.wide.s32 	%rd22, %r67, 4;
	add.s64 	%rd23, %rd3, %rd22;
	ld.global.u32 	%r68, [%rd23];
	add.s64 	%rd24, %rd2, %rd22;
	ld.global.u32 	%r69, [%rd24];
	add.s32 	%r70, %r69, %r68;
	add.s64 	%rd25, %rd1, %rd22;
	st.global.u32 	[%rd25], %r70;
$L__BB1_18:
	ret;

}


// ===== COMPILED SASS (sm_100) =====

	.target	sm_100

	.elftype	@"ET_EXEC"


//--------------------- .note.nv.tkinfo           --------------------------
	.section	.note.nv.tkinfo,"",@"SHT_NOTE"
	.sectionflags	@"SHF_NOTE_NV_TKINFO"
	.tkinfo
        /*0018*/ 	.word	0x00000002
        /*0030*/ 	.string	""
        /*0030*/ 	.string	"ptxas"
        /*0030*/ 	.string	"Cuda compilation tools, release 13.0, V13.0.88"
        /*0030*/ 	.string	"Build cuda_13.0.r13.0/compiler.36424714_0"
        /*0030*/ 	.string	"-arch sm_100 -m 64 "



//--------------------- .note.nv.cuinfo           --------------------------
	.section	.note.nv.cuinfo,"",@"SHT_NOTE"
	.sectionflags	@"SHF_NOTE_NV_CUINFO"
        /*0018*/ 	.short	0x0002
        /*001a*/ 	.short	0x0064
        /*001c*/ 	.short	0x0082
	.zero		2


//--------------------- .nv.info                  --------------------------
	.section	.nv.info,"",@"SHT_CUDA_INFO"
	.align	4


	//----- nvinfo : EIATTR_REGCOUNT
	.align		4
        /*0000*/ 	.byte	0x04, 0x2f
        /*0002*/ 	.short	(.L_1 - .L_0)
	.align		4
.L_0:
        /*0004*/ 	.word	index@(_Z9addKernelPiPKiS1_)
        /*0008*/ 	.word	0x0000000c


	//----- nvinfo : EIATTR_FRAME_SIZE
	.align		4
.L_1:
        /*000c*/ 	.byte	0x04, 0x11
        /*000e*/ 	.short	(.L_3 - .L_2)
	.align		4
.L_2:
        /*0010*/ 	.word	index@(_Z9addKernelPiPKiS1_)
        /*0014*/ 	.word	0x00000000


	//----- nvinfo : EIATTR_REGCOUNT
	.align		4
.L_3:
        /*0018*/ 	.byte	0x04, 0x2f
        /*001a*/ 	.short	(.L_5 - .L_4)
	.align		4
.L_4:
        /*001c*/ 	.word	index@(_Z10addKernel2iiPiPKiS1_)
        /*0020*/ 	.word	0x00000014


	//----- nvinfo : EIATTR_FRAME_SIZE
	.align		4
.L_5:
        /*0024*/ 	.byte	0x04, 0x11
        /*0026*/ 	.short	(.L_7 - .L_6)
	.align		4
.L_6:
        /*0028*/ 	.word	index@(_Z10addKernel2iiPiPKiS1_)
        /*002c*/ 	.word	0x00000000


	//----- nvinfo : EIATTR_MIN_STACK_SIZE
	.align		4
.L_7:
        /*0030*/ 	.byte	0x04, 0x12
        /*0032*/ 	.short	(.L_9 - .L_8)
	.align		4
.L_8:
        /*0034*/ 	.word	index@(_Z10addKernel2iiPiPKiS1_)
        /*0038*/ 	.word	0x00000000


	//----- nvinfo : EIATTR_MIN_STACK_SIZE
	.align		4
.L_9:
        /*003c*/ 	.byte	0x04, 0x12
        /*003e*/ 	.short	(.L_11 - .L_10)
	.align		4
.L_10:
        /*0040*/ 	.word	index@(_Z9addKernelPiPKiS1_)
        /*0044*/ 	.word	0x00000000
.L_11:


//--------------------- .nv.compat                --------------------------
	.section	.nv.compat,"",@"SHT_CUDA_COMPAT_INFO"
	.align	4
        /*0000*/ 	.byte	0x02, 0x09, 0x00, 0x00, 0x02, 0x02, 0x01, 0x00, 0x02, 0x05, 0x05, 0x00, 0x03, 0x07, 0x01, 0x01
        /*0010*/ 	.byte	0x02, 0x03, 0x00, 0x00, 0x02, 0x06, 0x01, 0x00, 0x04, 0x0b, 0x08, 0x00, 0x09, 0x00, 0x00, 0x00
        /*0020*/ 	.byte	0x00, 0x00, 0x00, 0x00


//--------------------- .nv.info._Z10addKernel2iiPiPKiS1_ --------------------------
	.section	.nv.info._Z10addKernel2iiPiPKiS1_,"",@"SHT_CUDA_INFO"
	.sectionflags	@""
	.align	4


	//----- nvinfo : EIATTR_CUDA_API_VERSION
	.align		4
        /*0000*/ 	.byte	0x04, 0x37
        /*0002*/ 	.short	(.L_13 - .L_12)
.L_12:
        /*0004*/ 	.word	0x00000082


	//----- nvinfo : EIATTR_KPARAM_INFO
	.align		4
.L_13:
        /*0008*/ 	.byte	0x04, 0x17
        /*000a*/ 	.short	(.L_15 - .L_14)
.L_14:
        /*000c*/ 	.word	0x00000000
        /*0010*/ 	.short	0x0004
        /*0012*/ 	.short	0x0018
        /*0014*/ 	.byte	0x00, 0xf5, 0x21, 0x00


	//----- nvinfo : EIATTR_KPARAM_INFO
	.align		4
.L_15:
        /*0018*/ 	.byte	0x04, 0x17
        /*001a*/ 	.short	(.L_17 - .L_16)
.L_16:
        /*001c*/ 	.word	0x00000000
        /*0020*/ 	.short	0x0003
        /*0022*/ 	.short	0x0010
        /*0024*/ 	.byte	0x00, 0xf5, 0x21, 0x00


	//----- nvinfo : EIATTR_KPARAM_INFO
	.align		4
.L_17:
        /*0028*/ 	.byte	0x04, 0x17
        /*002a*/ 	.short	(.L_19 - .L_18)
.L_18:
        /*002c*/ 	.word	0x00000000
        /*0030*/ 	.short	0x0002
        /*0032*/ 	.short	0x0008
        /*0034*/ 	.byte	0x00, 0xf5, 0x21, 0x00


	//----- nvinfo : EIATTR_KPARAM_INFO
	.align		4
.L_19:
        /*0038*/ 	.byte	0x04, 0x17
        /*003a*/ 	.short	(.L_21 - .L_20)
.L_20:
        /*003c*/ 	.word	0x00000000
        /*0040*/ 	.short	0x0001
        /*0042*/ 	.short	0x0004
        /*0044*/ 	.byte	0x00, 0xf0, 0x11, 0x00


	//----- nvinfo : EIATTR_KPARAM_INFO
	.align		4
.L_21:
        /*0048*/ 	.byte	0x04, 0x17
        /*004a*/ 	.short	(.L_23 - .L_22)
.L_22:
        /*004c*/ 	.word	0x00000000
        /*0050*/ 	.short	0x0000
        /*0052*/ 	.short	0x0000
        /*0054*/ 	.byte	0x00, 0xf0, 0x11, 0x00


	//----- nvinfo : EIATTR_SPARSE_MMA_MASK
	.align		4
.L_23:
        /*0058*/ 	.byte	0x03, 0x50
        /*005a*/ 	.short	0x0000


	//----- nvinfo : EIATTR_MAXREG_COUNT
	.align		4
        /*005c*/ 	.byte	0x03, 0x1b
        /*005e*/ 	.short	0x00ff


	//----- nvinfo : EIATTR_MERCURY_ISA_VERSION
	.align		4
        /*0060*/ 	.byte	0x03, 0x5f
        /*0062*/ 	.short	0x0101


	//----- nvinfo : EIATTR_VRC_CTA_INIT_COUNT
	.align		4
        /*0064*/ 	.byte	0x02, 0x4a
	.zero		1
	.zero		1


	//----- nvinfo : EIATTR_EXIT_INSTR_OFFSETS
	.align		4
        /*0068*/ 	.byte	0x04, 0x1c
        /*006a*/ 	.short	(.L_25 - .L_24)


	//   ....[0]....
.L_24:
        /*006c*/ 	.word	0x00000030


	//   ....[1]....
        /*0070*/ 	.word	0x000004c0


	//   ....[2]....
        /*0074*/ 	.word	0x000006f0


	//   ....[3]....
        /*0078*/ 	.word	0x000008b0


	//   ....[4]....
        /*007c*/ 	.word	0x00000970


	//----- nvinfo : EIATTR_CRS_STACK_SIZE
	.align		4
.L_25:
        /*0080*/ 	.byte	0x04, 0x1e
        /*0082*/ 	.short	(.L_27 - .L_26)
.L_26:
        /*0084*/ 	.word	0x00000000


	//----- nvinfo : EIATTR_CBANK_PARAM_SIZE
	.align		4
.L_27:
        /*0088*/ 	.byte	0x03, 0x19
        /*008a*/ 	.short	0x0020


	//----- nvinfo : EIATTR_PARAM_CBANK
	.align		4
        /*008c*/ 	.byte	0x04, 0x0a
        /*008e*/ 	.short	(.L_29 - .L_28)
	.align		4
.L_28:
        /*0090*/ 	.word	index@(.nv.constant0._Z10addKernel2iiPiPKiS1_)
        /*0094*/ 	.short	0x0380
        /*0096*/ 	.short	0x0020


	//----- nvinfo : EIATTR_SW_WAR
	.align		4
.L_29:
        /*0098*/ 	.byte	0x04, 0x36
        /*009a*/ 	.short	(.L_31 - .L_30)
.L_30:
        /*009c*/ 	.word	0x00000008
.L_31:


//--------------------- .nv.info._Z9addKernelPiPKiS1_ --------------------------
	.section	.nv.info._Z9addKernelPiPKiS1_,"",@"SHT_CUDA_INFO"
	.sectionflags	@""
	.align	4


	//----- nvinfo : EIATTR_CUDA_API_VERSION
	.align		4
        /*0000*/ 	.byte	0x04, 0x37
        /*0002*/ 	.short	(.L_33 - .L_32)
.L_32:
        /*0004*/ 	.word	0x00000082


	//----- nvinfo : EIATTR_KPARAM_INFO
	.align		4
.L_33:
        /*0008*/ 	.byte	0x04, 0x17
        /*000a*/ 	.short	(.L_35 - .L_34)
.L_34:
        /*000c*/ 	.word	0x00000000
        /*0010*/ 	.short	0x0002
        /*0012*/ 	.short	0x0010
        /*0014*/ 	.byte	0x00, 0xf5, 0x21, 0x00


	//----- nvinfo : EIATTR_KPARAM_INFO
	.align		4
.L_35:
        /*0018*/ 	.byte	0x04, 0x17
        /*001a*/ 	.short	(.L_37 - .L_36)
.L_36:
        /*001c*/ 	.word	0x00000000
        /*0020*/ 	.short	0x0001
        /*0022*/ 	.short	0x0008
        /*0024*/ 	.byte	0x00, 0xf5, 0x21, 0x00


	//----- nvinfo : EIATTR_KPARAM_INFO
	.align		4
.L_37:
        /*0028*/ 	.byte	0x04, 0x17
        /*002a*/ 	.short	(.L_39 - .L_38)
.L_38:
        /*002c*/ 	.word	0x00000000
        /*0030*/ 	.short	0x0000
        /*0032*/ 	.short	0x0000
        /*0034*/ 	.byte	0x00, 0xf5, 0x21, 0x00


	//----- nvinfo : EIATTR_SPARSE_MMA_MASK
	.align		4
.L_39:
        /*0038*/ 	.byte	0x03, 0x50
        /*003a*/ 	.short	0x0000


	//----- nvinfo : EIATTR_MAXREG_COUNT
	.align		4
        /*003c*/ 	.byte	0x03, 0x1b
        /*003e*/ 	.short	0x00ff


	//----- nvinfo : EIATTR_MERCURY_ISA_VERSION
	.align		4
        /*0040*/ 	.byte	0x03, 0x5f
        /*0042*/ 	.short	0x0101


	//----- nvinfo : EIATTR_VRC_CTA_INIT_COUNT
	.align		4
        /*0044*/ 	.byte	0x02, 0x4a
	.zero		1
	.zero		1


	//----- nvinfo : EIATTR_EXIT_INSTR_OFFSETS
	.align		4
        /*0048*/ 	.byte	0x04, 0x1c
        /*004a*/ 	.short	(.L_41 - .L_40)


	//   ....[0]....
.L_40:
        /*004c*/ 	.word	0x000000d0


	//----- nvinfo : EIATTR_CBANK_PARAM_SIZE
	.align		4
.L_41:
        /*0050*/ 	.byte	0x03, 0x19
        /*0052*/ 	.short	0x0018


	//----- nvinfo : EIATTR_PARAM_CBANK
	.align		4
        /*0054*/ 	.byte	0x04, 0x0a
        /*0056*/ 	.short	(.L_43 - .L_42)
	.align		4
.L_42:
        /*0058*/ 	.word	index@(.nv.constant0._Z9addKernelPiPKiS1_)
        /*005c*/ 	.short	0x0380
        /*005e*/ 	.short	0x0018


	//----- nvinfo : EIATTR_SW_WAR
	.align		4
.L_43:
        /*0060*/ 	.byte	0x04, 0x36
        /*0062*/ 	.short	(.L_45 - .L_44)
.L_44:
        /*0064*/ 	.word	0x00000008
.L_45:


//--------------------- .nv.callgraph             --------------------------
	.section	.nv.callgraph,"",@"SHT_CUDA_CALLGRAPH"
	.align	4
	.sectionentsize	8
	.align		4
        /*0000*/ 	.word	0x00000000
	.align		4
        /*0004*/ 	.word	0xffffffff
	.align		4
        /*0008*/ 	.word	0x00000000
	.align		4
        /*000c*/ 	.word	0xfffffffe
	.align		4
        /*0010*/ 	.word	0x00000000
	.align		4
        /*0014*/ 	.word	0xfffffffd
	.align		4
        /*0018*/ 	.word	0x00000000
	.align		4
        /*001c*/ 	.word	0xfffffffc


//--------------------- .text._Z10addKernel2iiPiPKiS1_ --------------------------
	.section	.text._Z10addKernel2iiPiPKiS1_,"ax",@progbits
	.align	128
        .global         _Z10addKernel2iiPiPKiS1_
        .type           _Z10addKernel2iiPiPKiS1_,@function
        .size           _Z10addKernel2iiPiPKiS1_,(.L_x_12 - _Z10addKernel2iiPiPKiS1_)
        .other          _Z10addKernel2iiPiPKiS1_,@"STO_CUDA_ENTRY STV_DEFAULT"
_Z10addKernel2iiPiPKiS1_:
.text._Z10addKernel2iiPiPKiS1_:
[----:B------:R-:W-:Y:S08]  /*0000*/  LDC R1, c[0x0][0x37c] ;  /* 0x0000df00ff017b82 */ /* 0x000ff00000000800 */
[----:B------:R-:W0:Y:S02]  /*0010*/  LDC R2, c[0x0][0x384] ;  /* 0x0000e100ff027b82 */ /* 0x000e240000000800 */
[----:B0-----:R-:W-:-:S13]  /*0020*/  ISETP.GE.AND P0, PT, R2, 0x1, PT ;  /* 0x000000010200780c */ /* 0x001fda0003f06270 */
[----:B------:R-:W-:Y:S05]  /*0030*/  @!P0 EXIT ;  /* 0x000000000000894d */ /* 0x000fea0003800000 */
[----:B------:R-:W0:Y:S01]  /*0040*/  S2R R0, SR_TID.X ;  /* 0x0000000000007919 */ /* 0x000e220000002100 */
[----:B------:R-:W0:Y:S01]  /*0050*/  S2UR UR4, SR_CTAID.X ;  /* 0x00000000000479c3 */ /* 0x000e220000002500 */
[C---:B------:R-:W-:Y:S01]  /*0060*/  ISETP.GE.U32.AND P0, PT, R2.reuse, 0x8, PT ;  /* 0x000000080200780c */ /* 0x040fe20003f06070 */
[----:B------:R-:W1:Y:S01]  /*0070*/  LDCU.64 UR12, c[0x0][0x358] ;  /* 0x00006b00ff0c77ac */ /* 0x000e620008000a00 */
[----:B------:R-:W-:-:S05]  /*0080*/  LOP3.LUT R12, R2, 0x7, RZ, 0xc0, !PT ;  /* 0x00000007020c7812 */ /* 0x000fca00078ec0ff */
[----:B------:R-:W0:Y:S02]  /*0090*/  LDC R3, c[0x0][0x360] ;  /* 0x0000d800ff037b82 */ /* 0x000e240000000800 */
[----:B0-----:R-:W-:Y:S02]  /*00a0*/  IMAD R3, R3, UR4, R0 ;  /* 0x0000000403037c24 */ /* 0x001fe4000f8e0200 */
[----:B------:R-:W-:Y:S02]  /*00b0*/  IMAD.MOV.U32 R0, RZ, RZ, RZ ;  /* 0x000000ffff007224 */ /* 0x000fe400078e00ff */
[----:B------:R-:W-:Y:S01]  /*00c0*/  IMAD R3, R3, R2, RZ ;  /* 0x0000000203037224 */ /* 0x000fe200078e02ff */
[----:B-1----:R-:W-:Y:S06]  /*00d0*/  @!P0 BRA `(.L_x_0) ;  /* 0x0000000000f48947 */ /* 0x002fec0003800000 */
[----:B------:R-:W0:Y:S01]  /*00e0*/  LDCU.128 UR4, c[0x0][0x390] ;  /* 0x00007200ff0477ac */ /* 0x000e220008000c00 */
[----:B------:R-:W-:Y:S02]  /*00f0*/  LOP3.LUT R0, R2, 0x7ffffff8, RZ, 0xc0, !PT ;  /* 0x7ffffff802007812 */ /* 0x000fe400078ec0ff */
[----:B------:R-:W-:Y:S01]  /*0100*/  MOV R2, R3 ;  /* 0x0000000300027202 */ /* 0x000fe20000000f00 */
[----:B------:R-:W1:Y:S02]  /*0110*/  LDCU.64 UR10, c[0x0][0x388] ;  /* 0x00007100ff0a77ac */ /* 0x000e640008000a00 */
[----:B------:R-:W-:Y:S01]  /*0120*/  IMAD.MOV R14, RZ, RZ, -R0 ;  /* 0x000000ffff0e7224 */ /* 0x000fe200078e0a00 */
[----:B------:R-:W2:Y:S01]  /*0130*/  LDCU UR14, c[0x0][0x380] ;  /* 0x00007000ff0e77ac */ /* 0x000ea20008000800 */
[----:B0-----:R-:W-:Y:S02]  /*0140*/  UIADD3 UR8, UP0, UPT, UR4, 0x10, URZ ;  /* 0x0000001004087890 */ /* 0x001fe4000ff1e0ff */
[----:B------:R-:W-:-:S02]  /*0150*/  UIADD3 UR6, UP1, UPT, UR6, 0x10, URZ ;  /* 0x0000001006067890 */ /* 0x000fc4000ff3e0ff */
[----:B-1----:R-:W-:Y:S02]  /*0160*/  UIADD3 UR4, UP2, UPT, UR10, 0x10, URZ ;  /* 0x000000100a047890 */ /* 0x002fe4000ff5e0ff */
[----:B------:R-:W-:Y:S01]  /*0170*/  UIADD3.X UR9, UPT, UPT, URZ, UR5, URZ, UP0, !UPT ;  /* 0x00000005ff097290 */ /* 0x000fe200087fe4ff */
[----:B--2---:R-:W-:Y:S01]  /*0180*/  ISETP.GE.AND P0, PT, R3, UR14, PT ;  /* 0x0000000e03007c0c */ /* 0x004fe2000bf06270 */
[----:B------:R-:W-:Y:S02]  /*0190*/  UIADD3.X UR7, UPT, UPT, URZ, UR7, URZ, UP1, !UPT ;  /* 0x00000007ff077290 */ /* 0x000fe40008ffe4ff */
[----:B------:R-:W-:-:S12]  /*01a0*/  UIADD3.X UR5, UPT, UPT, URZ, UR11, URZ, UP2, !UPT ;  /* 0x0000000bff057290 */ /* 0x000fd800097fe4ff */
.L_x_3:
[----:B------:R-:W-:Y:S01]  /*01b0*/  IADD3 R14, PT, PT, R14, 0x8, RZ ;  /* 0x000000080e0e7810 */ /* 0x000fe20007ffe0ff */
[----:B------:R-:W-:Y:S03]  /*01c0*/  BSSY.RECONVERGENT B0, `(.L_x_1) ;  /* 0x000002c000007945 */ /* 0x000fe60003800200 */
[----:B------:R-:W-:Y:S01]  /*01d0*/  ISETP.NE.AND P1, PT, R14, RZ, PT ;  /* 0x000000ff0e00720c */ /* 0x000fe20003f25270 */
[----:B0-----:R-:W-:-:S12]  /*01e0*/  @P0 BRA `(.L_x_2) ;  /* 0x0000000000a40947 */ /* 0x001fd80003800000 */
[----:B------:R-:W-:Y:S01]  /*01f0*/  MOV R5, UR9 ;  /* 0x0000000900057c02 */ /* 0x000fe20008000f00 */
[----:B------:R-:W-:Y:S01]  /*0200*/  IMAD.U32 R4, RZ, RZ, UR8 ;  /* 0x00000008ff047e24 */ /* 0x000fe2000f8e00ff */
[----:B------:R-:W-:Y:S01]  /*0210*/  MOV R7, UR7 ;  /* 0x0000000700077c02 */ /* 0x000fe20008000f00 */
[----:B------:R-:W-:Y:S02]  /*0220*/  IMAD.U32 R6, RZ, RZ, UR6 ;  /* 0x00000006ff067e24 */ /* 0x000fe4000f8e00ff */
[----:B------:R-:W-:-:S04]  /*0230*/  IMAD.WIDE R4, R2, 0x4, R4 ;  /* 0x0000000402047825 */ /* 0x000fc800078e0204 */
[----:B------:R-:W-:Y:S01]  /*0240*/  IMAD.WIDE R6, R2, 0x4, R6 ;  /* 0x0000000402067825 */ /* 0x000fe200078e0206 */
[----:B------:R-:W2:Y:S04]  /*0250*/  LDG.E R10, desc[UR12][R4.64+-0x10] ;  /* 0xfffff00c040a7981 */ /* 0x000ea8000c1e1900 */
[----:B------:R-:W2:Y:S01]  /*0260*/  LDG.E R11, desc[UR12][R6.64+-0x10] ;  /* 0xfffff00c060b7981 */ /* 0x000ea2000c1e1900 */
[----:B------:R-:W-:Y:S01]  /*0270*/  MOV R9, UR5 ;  /* 0x0000000500097c02 */ /* 0x000fe20008000f00 */
[----:B------:R-:W-:-:S04]  /*0280*/  IMAD.U32 R8, RZ, RZ, UR4 ;  /* 0x00000004ff087e24 */ /* 0x000fc8000f8e00ff */
[----:B------:R-:W-:-:S04]  /*0290*/  IMAD.WIDE R8, R2, 0x4, R8 ;  /* 0x0000000402087825 */ /* 0x000fc800078e0208 */
[----:B--2---:R-:W-:-:S05]  /*02a0*/  IMAD.IADD R11, R10, 0x1, R11 ;  /* 0x000000010a0b7824 */ /* 0x004fca00078e020b */
[----:B------:R0:W-:Y:S04]  /*02b0*/  STG.E desc[UR12][R8.64+-0x10], R11 ;  /* 0xfffff00b08007986 */ /* 0x0001e8000c10190c */
[----:B------:R-:W2:Y:S04]  /*02c0*/  LDG.E R10, desc[UR12][R4.64+-0xc] ;  /* 0xfffff40c040a7981 */ /* 0x000ea8000c1e1900 */
[----:B------:R-:W2:Y:S02]  /*02d0*/  LDG.E R13, desc[UR12][R6.64+-0xc] ;  /* 0xfffff40c060d7981 */ /* 0x000ea4000c1e1900 */
[----:B--2---:R-:W-:-:S05]  /*02e0*/  IADD3 R13, PT, PT, R10, R13, RZ ;  /* 0x0000000d0a0d7210 */ /* 0x004fca0007ffe0ff */
[----:B------:R1:W-:Y:S04]  /*02f0*/  STG.E desc[UR12][R8.64+-0xc], R13 ;  /* 0xfffff40d08007986 */ /* 0x0003e8000c10190c */
[----:B------:R-:W2:Y:S04]  /*0300*/  LDG.E R10, desc[UR12][R4.64+-0x8] ;  /* 0xfffff80c040a7981 */ /* 0x000ea8000c1e1900 */
[----:B------:R-:W2:Y:S02]  /*0310*/  LDG.E R15, desc[UR12][R6.64+-0x8] ;  /* 0xfffff80c060f7981 */ /* 0x000ea4000c1e1900 */
[----:B--2---:R-:W-:-:S05]  /*0320*/  IMAD.IADD R15, R10, 0x1, R15 ;  /* 0x000000010a0f7824 */ /* 0x004fca00078e020f */
[----:B------:R2:W-:Y:S04]  /*0330*/  STG.E desc[UR12][R8.64+-0x8], R15 ;  /* 0xfffff80f08007986 */ /* 0x0005e8000c10190c */
[----:B------:R-:W3:Y:S04]  /*0340*/  LDG.E R10, desc[UR12][R4.64+-0x4] ;  /* 0xfffffc0c040a7981 */ /* 0x000ee8000c1e1900 */
[----:B------:R-:W3:Y:S02]  /*0350*/  LDG.E R17, desc[UR12][R6.64+-0x4] ;  /* 0xfffffc0c06117981 */ /* 0x000ee4000c1e1900 */
[----:B---3--:R-:W-:-:S05]  /*0360*/  IADD3 R17, PT, PT, R10, R17, RZ ;  /* 0x000000110a117210 */ /* 0x008fca0007ffe0ff */
[----:B------:R3:W-:Y:S04]  /*0370*/  STG.E desc[UR12][R8.64+-0x4], R17 ;  /* 0xfffffc1108007986 */ /* 0x0007e8000c10190c */
[----:B------:R-:W4:Y:S04]  /*0380*/  LDG.E R10, desc[UR12][R4.64] ;  /* 0x0000000c040a7981 */ /* 0x000f28000c1e1900 */
[----:B0-----:R-:W4:Y:S02]  /*0390*/  LDG.E R11, desc[UR12][R6.64] ;  /* 0x0000000c060b7981 */ /* 0x001f24000c1e1900 */
[----:B----4-:R-:W-:-:S05]  /*03a0*/  IMAD.IADD R11, R10, 0x1, R11 ;  /* 0x000000010a0b7824 */ /* 0x010fca00078e020b */
[----:B------:R0:W-:Y:S04]  /*03b0*/  STG.E desc[UR12][R8.64], R11 ;  /* 0x0000000b08007986 */ /* 0x0001e8000c10190c */
[----:B------:R-:W4:Y:S04]  /*03c0*/  LDG.E R10, desc[UR12][R4.64+0x4] ;  /* 0x0000040c040a7981 */ /* 0x000f28000c1e1900 */
[----:B-1----:R-:W4:Y:S02]  /*03d0*/  LDG.E R13, desc[UR12][R6.64+0x4] ;  /* 0x0000040c060d7981 */ /* 0x002f24000c1e1900 */
[----:B----4-:R-:W-:-:S05]  /*03e0*/  IADD3 R13, PT, PT, R10, R13, RZ ;  /* 0x0000000d0a0d7210 */ /* 0x010fca0007ffe0ff */
[----:B------:R0:W-:Y:S04]  /*03f0*/  STG.E desc[UR12][R8.64+0x4], R13 ;  /* 0x0000040d08007986 */ /* 0x0001e8000c10190c */
[----:B------:R-:W4:Y:S04]  /*0400*/  LDG.E R10, desc[UR12][R4.64+0x8] ;  /* 0x0000080c040a7981 */ /* 0x000f28000c1e1900 */
[----:B--2---:R-:W4:Y:S02]  /*0410*/  LDG.E R15, desc[UR12][R6.64+0x8] ;  /* 0x0000080c060f7981 */ /* 0x004f24000c1e1900 */
[----:B----4-:R-:W-:-:S05]  /*0420*/  IMAD.IADD R15, R10, 0x1, R15 ;  /* 0x000000010a0f7824 */ /* 0x010fca00078e020f */
[----:B------:R0:W-:Y:S04]  /*0430*/  STG.E desc[UR12][R8.64+0x8], R15 ;  /* 0x0000080f08007986 */ /* 0x0001e8000c10190c */
[----:B------:R-:W2:Y:S04]  /*0440*/  LDG.E R10, desc[UR12][R4.64+0xc] ;  /* 0x00000c0c040a7981 */ /* 0x000ea8000c1e1900 */
[----:B---3--:R-:W2:Y:S02]  /*0450*/  LDG.E R17, desc[UR12][R6.64+0xc] ;  /* 0x00000c0c06117981 */ /* 0x008ea4000c1e1900 */
[----:B--2---:R-:W-:-:S05]  /*0460*/  IADD3 R17, PT, PT, R10, R17, RZ ;  /* 0x000000110a117210 */ /* 0x004fca0007ffe0ff */
[----:B------:R0:W-:Y:S02]  /*0470*/  STG.E desc[UR12][R8.64+0xc], R17 ;  /* 0x00000c1108007986 */ /* 0x0001e4000c10190c */
.L_x_2:
[----:B------:R-:W-:Y:S05]  /*0480*/  BSYNC.RECONVERGENT B0 ;  /* 0x0000000000007941 */ /* 0x000fea0003800200 */
.L_x_1:
[----:B------:R-:W-:Y:S01]  /*0490*/  VIADD R2, R2, 0x8 ;  /* 0x0000000802027836 */ /* 0x000fe20000000000 */
[----:B------:R-:W-:Y:S06]  /*04a0*/  @P1 BRA `(.L_x_3) ;  /* 0xfffffffc00401947 */ /* 0x000fec000383ffff */
.L_x_0:
[----:B------:R-:W-:-:S13]  /*04b0*/  ISETP.NE.AND P0, PT, R12, RZ, PT ;  /* 0x000000ff0c00720c */ /* 0x000fda0003f05270 */
[----:B------:R-:W-:Y:S05]  /*04c0*/  @!P0 EXIT ;  /* 0x000000000000894d */ /* 0x000fea0003800000 */
[----:B------:R-:W1:Y:S01]  /*04d0*/  LDC R2, c[0x0][0x384] ;  /* 0x0000e100ff027b82 */ /* 0x000e620000000800 */
[----:B------:R-:W-:Y:S02]  /*04e0*/  ISETP.GE.U32.AND P0, PT, R12, 0x4, PT ;  /* 0x000000040c00780c */ /* 0x000fe40003f06070 */
[----:B-1----:R-:W-:-:S11]  /*04f0*/  LOP3.LUT R12, R2, 0x3, RZ, 0xc0, !PT ;  /* 0x00000003020c7812 */ /* 0x002fd600078ec0ff */
[----:B------:R-:W-:Y:S05]  /*0500*/  @!P0 BRA `(.L_x_4) ;  /* 0x0000000000748947 */ /* 0x000fea0003800000 */
[----:B------:R-:W1:Y:S01]  /*0510*/  LDCU UR4, c[0x0][0x380] ;  /* 0x00007000ff0477ac */ /* 0x000e620008000800 */
[----:B------:R-:W-:Y:S01]  /*0520*/  BSSY.RECONVERGENT B0, `(.L_x_5) ;  /* 0x000001a000007945 */ /* 0x000fe20003800200 */
[----:B-1----:R-:W-:-:S13]  /*0530*/  ISETP.GE.AND P0, PT, R3, UR4, PT ;  /* 0x0000000403007c0c */ /* 0x002fda000bf06270 */
[----:B------:R-:W-:Y:S05]  /*0540*/  @P0 BRA `(.L_x_6) ;  /* 0x00000000005c0947 */ /* 0x000fea0003800000 */
[----:B------:R-:W1:Y:S01]  /*0550*/  LDC.64 R4, c[0x0][0x390] ;  /* 0x0000e400ff047b82 */ /* 0x000e620000000a00 */
[----:B0-----:R-:W-:-:S07]  /*0560*/  IADD3 R11, PT, PT, R3, R0, RZ ;  /* 0x00000000030b7210 */ /* 0x001fce0007ffe0ff */
[----:B------:R-:W0:Y:S08]  /*0570*/  LDC.64 R6, c[0x0][0x398] ;  /* 0x0000e600ff067b82 */ /* 0x000e300000000a00 */
[----:B------:R-:W2:Y:S01]  /*0580*/  LDC.64 R8, c[0x0][0x388] ;  /* 0x0000e200ff087b82 */ /* 0x000ea20000000a00 */
[----:B-1----:R-:W-:-:S05]  /*0590*/  IMAD.WIDE R4, R11, 0x4, R4 ;  /* 0x000000040b047825 */ /* 0x002fca00078e0204 */
[----:B------:R-:W3:Y:S01]  /*05a0*/  LDG.E R10, desc[UR12][R4.64] ;  /* 0x0000000c040a7981 */ /* 0x000ee2000c1e1900 */
[----:B0-----:R-:W-:-:S05]  /*05b0*/  IMAD.WIDE R6, R11, 0x4, R6 ;  /* 0x000000040b067825 */ /* 0x001fca00078e0206 */
[----:B------:R-:W3:Y:S01]  /*05c0*/  LDG.E R13, desc[UR12][R6.64] ;  /* 0x0000000c060d7981 */ /* 0x000ee2000c1e1900 */
[----:B--2---:R-:W-:-:S04]  /*05d0*/  IMAD.WIDE R8, R11, 0x4, R8 ;  /* 0x000000040b087825 */ /* 0x004fc800078e0208 */
[----:B---3--:R-:W-:-:S05]  /*05e0*/  IMAD.IADD R13, R10, 0x1, R13 ;  /* 0x000000010a0d7824 */ /* 0x008fca00078e020d */
        /* <DEDUP_REMOVED lines=9> */
[----:B------:R-:W2:Y:S04]  /*0680*/  LDG.E R10, desc[UR12][R4.64+0xc] ;  /* 0x00000c0c040a7981 */ /* 0x000ea8000c1e1900 */
[----:B------:R-:W2:Y:S02]  /*0690*/  LDG.E R17, desc[UR12][R6.64+0xc] ;  /* 0x00000c0c06117981 */ /* 0x000ea4000c1e1900 */
[----:B--2---:R-:W-:-:S05]  /*06a0*/  IADD3 R17, PT, PT, R10, R17, RZ ;  /* 0x000000110a117210 */ /* 0x004fca0007ffe0ff */
[----:B------:R1:W-:Y:S02]  /*06b0*/  STG.E desc[UR12][R8.64+0xc], R17 ;  /* 0x00000c1108007986 */ /* 0x0003e4000c10190c */
.L_x_6:
[----:B------:R-:W-:Y:S05]  /*06c0*/  BSYNC.RECONVERGENT B0 ;  /* 0x0000000000007941 */ /* 0x000fea0003800200 */
.L_x_5:
[----:B------:R-:W-:-:S07]  /*06d0*/  VIADD R0, R0, 0x4 ;  /* 0x0000000400007836 */ /* 0x000fce0000000000 */
.L_x_4:
[----:B------:R-:W-:-:S13]  /*06e0*/  ISETP.NE.AND P0, PT, R12, RZ, PT ;  /* 0x000000ff0c00720c */ /* 0x000fda0003f05270 */
[----:B------:R-:W-:Y:S05]  /*06f0*/  @!P0 EXIT ;  /* 0x000000000000894d */ /* 0x000fea0003800000 */
[----:B------:R-:W-:-:S13]  /*0700*/  ISETP.NE.AND P0, PT, R12, 0x1, PT ;  /* 0x000000010c00780c */ /* 0x000fda0003f05270 */
[----:B------:R-:W-:Y:S05]  /*0710*/  @!P0 BRA `(.L_x_7) ;  /* 0x0000000000548947 */ /* 0x000fea0003800000 */
[----:B------:R-:W2:Y:S01]  /*0720*/  LDCU UR4, c[0x0][0x380] ;  /* 0x00007000ff0477ac */ /* 0x000ea20008000800 */
[----:B------:R-:W-:Y:S01]  /*0730*/  BSSY.RECONVERGENT B0, `(.L_x_8) ;  /* 0x0000012000007945 */ /* 0x000fe20003800200 */
[----:B--2---:R-:W-:-:S13]  /*0740*/  ISETP.GE.AND P0, PT, R3, UR4, PT ;  /* 0x0000000403007c0c */ /* 0x004fda000bf06270 */
[----:B------:R-:W-:Y:S05]  /*0750*/  @P0 BRA `(.L_x_9) ;  /* 0x00000000003c0947 */ /* 0x000fea0003800000 */
[----:B------:R-:W2:Y:S01]  /*0760*/  LDC.64 R4, c[0x0][0x390] ;  /* 0x0000e400ff047b82 */ /* 0x000ea20000000a00 */
[----:B01----:R-:W-:-:S07]  /*0770*/  IADD3 R13, PT, PT, R3, R0, RZ ;  /* 0x00000000030d7210 */ /* 0x003fce0007ffe0ff */
[----:B------:R-:W0:Y:S08]  /*0780*/  LDC.64 R6, c[0x0][0x398] ;  /* 0x0000e600ff067b82 */ /* 0x000e300000000a00 */
[----:B------:R-:W1:Y:S01]  /*0790*/  LDC.64 R8, c[0x0][0x388] ;  /* 0x0000e200ff087b82 */ /* 0x000e620000000a00 */
[----:B--2---:R-:W-:-:S05]  /*07a0*/  IMAD.WIDE R4, R13, 0x4, R4 ;  /* 0x000000040d047825 */ /* 0x004fca00078e0204 */
[----:B------:R-:W2:Y:S01]  /*07b0*/  LDG.E R10, desc[UR12][R4.64] ;  /* 0x0000000c040a7981 */ /* 0x000ea2000c1e1900 */
[----:B0-----:R-:W-:-:S05]  /*07c0*/  IMAD.WIDE R6, R13, 0x4, R6 ;  /* 0x000000040d067825 */ /* 0x001fca00078e0206 */
[----:B------:R-:W2:Y:S01]  /*07d0*/  LDG.E R11, desc[UR12][R6.64] ;  /* 0x0000000c060b7981 */ /* 0x000ea2000c1e1900 */
[----:B-1----:R-:W-:-:S04]  /*07e0*/  IMAD.WIDE R8, R13, 0x4, R8 ;  /* 0x000000040d087825 */ /* 0x002fc800078e0208 */
[----:B--2---:R-:W-:-:S05]  /*07f0*/  IMAD.IADD R11, R10, 0x1, R11 ;  /* 0x000000010a0b7824 */ /* 0x004fca00078e020b */
[----:B------:R2:W-:Y:S04]  /*0800*/  STG.E desc[UR12][R8.64], R11 ;  /* 0x0000000b08007986 */ /* 0x0005e8000c10190c */
[----:B------:R-:W3:Y:S04]  /*0810*/  LDG.E R10, desc[UR12][R4.64+0x4] ;  /* 0x0000040c040a7981 */ /* 0x000ee8000c1e1900 */
[----:B------:R-:W3:Y:S02]  /*0820*/  LDG.E R13, desc[UR12][R6.64+0x4] ;  /* 0x0000040c060d7981 */ /* 0x000ee4000c1e1900 */
[----:B---3--:R-:W-:-:S05]  /*0830*/  IADD3 R13, PT, PT, R10, R13, RZ ;  /* 0x0000000d0a0d7210 */ /* 0x008fca0007ffe0ff */
[----:B------:R2:W-:Y:S02]  /*0840*/  STG.E desc[UR12][R8.64+0x4], R13 ;  /* 0x0000040d08007986 */ /* 0x0005e4000c10190c */
.L_x_9:
[----:B------:R-:W-:Y:S05]  /*0850*/  BSYNC.RECONVERGENT B0 ;  /* 0x0000000000007941 */ /* 0x000fea0003800200 */
.L_x_8:
[----:B------:R-:W-:-:S07]  /*0860*/  VIADD R0, R0, 0x2 ;  /* 0x0000000200007836 */ /* 0x000fce0000000000 */
.L_x_7:
[----:B------:R-:W3:Y:S01]  /*0870*/  LDCU UR4, c[0x0][0x380] ;  /* 0x00007000ff0477ac */ /* 0x000ee20008000800 */
[----:B------:R-:W-:Y:S02]  /*0880*/  LOP3.LUT R2, R2, 0x1, RZ, 0xc0, !PT ;  /* 0x0000000102027812 */ /* 0x000fe400078ec0ff */
[----:B---3--:R-:W-:-:S04]  /*0890*/  ISETP.GE.AND P0, PT, R3, UR4, PT ;  /* 0x0000000403007c0c */ /* 0x008fc8000bf06270 */
[----:B------:R-:W-:-:S13]  /*08a0*/  ISETP.NE.U32.OR P0, PT, R2, 0x1, P0 ;  /* 0x000000010200780c */ /* 0x000fda0000705470 */
[----:B------:R-:W-:Y:S05]  /*08b0*/  @P0 EXIT ;  /* 0x000000000000094d */ /* 0x000fea0003800000 */
[----:B------:R-:W3:Y:S01]  /*08c0*/  LDC.64 R4, c[0x0][0x390] ;  /* 0x0000e400ff047b82 */ /* 0x000ee20000000a00 */
[----:B012---:R-:W-:-:S07]  /*08d0*/  IADD3 R9, PT, PT, R3, R0, RZ ;  /* 0x0000000003097210 */ /* 0x007fce0007ffe0ff */
[----:B------:R-:W0:Y:S01]  /*08e0*/  LDC.64 R6, c[0x0][0x398] ;  /* 0x0000e600ff067b82 */ /* 0x000e220000000a00 */
[----:B---3--:R-:W-:-:S06]  /*08f0*/  IMAD.WIDE R2, R9, 0x4, R4 ;  /* 0x0000000409027825 */ /* 0x008fcc00078e0204 */
[----:B------:R-:W2:Y:S01]  /*0900*/  LDG.E R2, desc[UR12][R2.64] ;  /* 0x0000000c02027981 */ /* 0x000ea2000c1e1900 */
[C---:B0-----:R-:W-:Y:S02]  /*0910*/  IMAD.WIDE R4, R9.reuse, 0x4, R6 ;  /* 0x0000000409047825 */ /* 0x041fe400078e0206 */
[----:B------:R-:W0:Y:S04]  /*0920*/  LDC.64 R6, c[0x0][0x388] ;  /* 0x0000e200ff067b82 */ /* 0x000e280000000a00 */
[----:B------:R-:W2:Y:S01]  /*0930*/  LDG.E R5, desc[UR12][R4.64] ;  /* 0x0000000c04057981 */ /* 0x000ea2000c1e1900 */
[----:B0-----:R-:W-:-:S04]  /*0940*/  IMAD.WIDE R6, R9, 0x4, R6 ;  /* 0x0000000409067825 */ /* 0x001fc800078e0206 */
[----:B--2---:R-:W-:-:S05]  /*0950*/  IMAD.IADD R9, R2, 0x1, R5 ;  /* 0x0000000102097824 */ /* 0x004fca00078e0205 */
[----:B------:R-:W-:Y:S01]  /*0960*/  STG.E desc[UR12][R6.64], R9 ;  /* 0x0000000906007986 */ /* 0x000fe2000c10190c */
[----:B------:R-:W-:Y:S05]  /*0970*/  EXIT ;  /* 0x000000000000794d */ /* 0x000fea0003800000 */
.L_x_10:
[----:B------:R-:W-:-:S00]  /*0980*/  BRA `(.L_x_10) ;  /* 0xfffffffc00fc7947 */ /* 0x000fc0000383ffff */
[----:B------:R-:W-:-:S00]  /*0990*/  NOP ;  /* 0x0000000000007918 */ /* 0x000fc00000000000 */
        /* <DEDUP_REMOVED lines=14> */
.L_x_12:


//--------------------- .text._Z9addKernelPiPKiS1_ --------------------------
	.section	.text._Z9addKernelPiPKiS1_,"ax",@progbits
	.align	128
        .global         _Z9addKernelPiPKiS1_
        .type           _Z9addKernelPiPKiS1_,@function
        .size           _Z9addKernelPiPKiS1_,(.L_x_13 - _Z9addKernelPiPKiS1_)
        .other          _Z9addKernelPiPKiS1_,@"STO_CUDA_ENTRY STV_DEFAULT"
_Z9addKernelPiPKiS1_:
.text._Z9addKernelPiPKiS1_:
[----:B------:R-:W-:Y:S01]  /*0000*/  LDC R1, c[0x0][0x37c] ;  /* 0x0000df00ff017b82 */ /* 0x000fe20000000800 */
[----:B------:R-:W0:Y:S07]  /*0010*/  S2R R9, SR_TID.X ;  /* 0x0000000000097919 */ /* 0x000e2e0000002100 */
[----:B------:R-:W0:Y:S01]  /*0020*/  LDC.64 R2, c[0x0][0x388] ;  /* 0x0000e200ff027b82 */ /* 0x000e220000000a00 */
[----:B------:R-:W1:Y:S07]  /*0030*/  LDCU.64 UR4, c[0x0][0x358] ;  /* 0x00006b00ff0477ac */ /* 0x000e6e0008000a00 */
[----:B------:R-:W2:Y:S08]  /*0040*/  LDC.64 R4, c[0x0][0x390] ;  /* 0x0000e400ff047b82 */ /* 0x000eb00000000a00 */
[----:B------:R-:W3:Y:S01]  /*0050*/  LDC.64 R6, c[0x0][0x380] ;  /* 0x0000e000ff067b82 */ /* 0x000ee20000000a00 */
[----:B0-----:R-:W-:-:S04]  /*0060*/  IMAD.WIDE.U32 R2, R9, 0x4, R2 ;  /* 0x0000000409027825 */ /* 0x001fc800078e0002 */
[C---:B--2---:R-:W-:Y:S02]  /*0070*/  IMAD.WIDE.U32 R4, R9.reuse, 0x4, R4 ;  /* 0x0000000409047825 */ /* 0x044fe400078e0004 */
[----:B-1----:R-:W2:Y:S04]  /*0080*/  LDG.E R2, desc[UR4][R2.64] ;  /* 0x0000000402027981 */ /* 0x002ea8000c1e1900 */
[----:B------:R-:W2:Y:S01]  /*0090*/  LDG.E R5, desc[UR4][R4.64] ;  /* 0x0000000404057981 */ /* 0x000ea2000c1e1900 */
[----:B---3--:R-:W-:Y:S01]  /*00a0*/  IMAD.WIDE.U32 R6, R9, 0x4, R6 ;  /* 0x0000000409067825 */ /* 0x008fe200078e0006 */
[----:B--2---:R-:W-:-:S05]  /*00b0*/  IADD3 R9, PT, PT, R2, R5, RZ ;  /* 0x0000000502097210 */ /* 0x004fca0007ffe0ff */
[----:B------:R-:W-:Y:S01]  /*00c0*/  STG.E desc[UR4][R6.64], R9 ;  /* 0x0000000906007986 */ /* 0x000fe2000c101904 */
[----:B------:R-:W-:Y:S05]  /*00d0*/  EXIT ;  /* 0x000000000000794d */ /* 0x000fea0003800000 */
.L_x_11:
        /* <DEDUP_REMOVED lines=10> */
.L_x_13:


//--------------------- .nv.shared.reserved.0     --------------------------
	.section	.nv.shared.reserved.0,"aw",@nobits
	.weak		__nv_reservedSMEM_offset_0_alias
	.size		__nv_reservedSMEM_offset_0_alias, 0, 64
	.other		__nv_reservedSMEM_offset_0_alias,@"STO_CUDA_RESERVED_SHARED STV_DEFAULT"
__nv_reservedSMEM_offset_0_alias:
	.zero		0
	.zero		64


//--------------------- .nv.constant0._Z10addKernel2iiPiPKiS1_ --------------------------
	.section	.nv.constant0._Z10addKernel2iiPiPKiS1_,"a",@progbits
	.sectionflags	@""
	.align	4
.nv.constant0._Z10addKernel2iiPiPKiS1_:
	.zero		928


//--------------------- .nv.constant0._Z9addKernelPiPKiS1_ --------------------------
	.section	.nv.constant0._Z9addKernelPiPKiS1_,"a",@progbits
	.sectionflags	@""
	.align	4
.nv.constant0._Z9addKernelPiPKiS1_:
	.zero		920


//--------------------- SYMBOLS --------------------------

	.type		.nv.reservedSmem.offset0,@object
	.size		.nv.reservedSmem.offset0,0x4
